	.version 1.4
	.target sm_10, map_f64_to_f32
	// compiled with /usr/local/cuda/bin/../open64/lib//be
	// nvopencc 4.1 built on 2012-09-28

	//-----------------------------------------------------------
	// Compiling /tmp/tmpxft_0000bc04_00000000-9_noinputs.cpp3.i (/var/folders/f8/2dd5rdyx1bjbw4jttt0x1hm80000gn/T/ccBI#.e941Qw)
	//-----------------------------------------------------------

	//-----------------------------------------------------------
	// Options:
	//-----------------------------------------------------------
	//  Target:ptx, ISA:sm_10, Endian:little, Pointer Size:32
	//  -O3	(Optimization level)
	//  -g0	(Debug level)
	//  -m2	(Report advisories)
	//-----------------------------------------------------------

	.file	1	"<command-line>"
	.file	2	"/tmp/tmpxft_0000bc04_00000000-8_noinputs.cudafe2.gpu"
	.file	3	"/usr/llvm-gcc-4.2/bin/../lib/gcc/i686-apple-darwin11/4.2.1/include/stddef.h"
	.file	4	"/usr/local/cuda/bin/../include/crt/device_runtime.h"
	.file	5	"/usr/local/cuda/bin/../include/host_defines.h"
	.file	6	"/usr/local/cuda/bin/../include/builtin_types.h"
	.file	7	"/usr/local/cuda/bin/../include/device_types.h"
	.file	8	"/usr/local/cuda/bin/../include/driver_types.h"
	.file	9	"/usr/local/cuda/bin/../include/surface_types.h"
	.file	10	"/usr/local/cuda/bin/../include/texture_types.h"
	.file	11	"/usr/local/cuda/bin/../include/vector_types.h"
	.file	12	"/usr/local/cuda/bin/../include/device_launch_parameters.h"
	.file	13	"/usr/local/cuda/bin/../include/crt/storage_class.h"
	.file	14	"noinputs.cu"
	.file	15	"/usr/local/cuda/bin/../include/common_functions.h"
	.file	16	"/usr/local/cuda/bin/../include/math_functions.h"
	.file	17	"/usr/local/cuda/bin/../include/math_constants.h"
	.file	18	"/usr/local/cuda/bin/../include/device_functions.h"
	.file	19	"/usr/local/cuda/bin/../include/sm_11_atomic_functions.h"
	.file	20	"/usr/local/cuda/bin/../include/sm_12_atomic_functions.h"
	.file	21	"/usr/local/cuda/bin/../include/sm_13_double_functions.h"
	.file	22	"/usr/local/cuda/bin/../include/sm_20_atomic_functions.h"
	.file	23	"/usr/local/cuda/bin/../include/sm_35_atomic_functions.h"
	.file	24	"/usr/local/cuda/bin/../include/sm_20_intrinsics.h"
	.file	25	"/usr/local/cuda/bin/../include/sm_30_intrinsics.h"
	.file	26	"/usr/local/cuda/bin/../include/sm_35_intrinsics.h"
	.file	27	"/usr/local/cuda/bin/../include/surface_functions.h"
	.file	28	"/usr/local/cuda/bin/../include/texture_fetch_functions.h"
	.file	29	"/usr/local/cuda/bin/../include/texture_indirect_functions.h"
	.file	30	"/usr/local/cuda/bin/../include/surface_indirect_functions.h"
	.file	31	"/usr/local/cuda/bin/../include/math_functions_dbl_ptx1.h"


	.entry setValue_kernel
	{
	.loc	14	2	0
$LDWbegin_setValue_kernel:
	.loc	14	5	0
	exit;
$LDWend_setValue_kernel:
	} // setValue_kernel



// ===== COMPILED SASS (sm_100) =====

	.target	sm_100

	.elftype	@"ET_EXEC"


//--------------------- .note.nv.tkinfo           --------------------------
	.section	.note.nv.tkinfo,"",@"SHT_NOTE"
	.sectionflags	@"SHF_NOTE_NV_TKINFO"
	.tkinfo
        /*0018*/ 	.word	0x00000002
        /*0030*/ 	.string	""
        /*0030*/ 	.string	"ptxas"
        /*0030*/ 	.string	"Cuda compilation tools, release 13.0, V13.0.88"
        /*0030*/ 	.string	"Build cuda_13.0.r13.0/compiler.36424714_0"
        /*0030*/ 	.string	"-arch sm_100 "



//--------------------- .note.nv.cuinfo           --------------------------
	.section	.note.nv.cuinfo,"",@"SHT_NOTE"
	.sectionflags	@"SHF_NOTE_NV_CUINFO"
        /*0018*/ 	.short	0x0002
        /*001a*/ 	.short	0x000a
        /*001c*/ 	.short	0x0082
	.zero		2


//--------------------- .nv.info                  --------------------------
	.section	.nv.info,"",@"SHT_CUDA_INFO"
	.align	4


	//----- nvinfo : EIATTR_REGCOUNT
	.align		4
        /*0000*/ 	.byte	0x04, 0x2f
        /*0002*/ 	.short	(.L_1 - .L_0)
	.align		4
.L_0:
        /*0004*/ 	.word	index@(setValue_kernel)
        /*0008*/ 	.word	0x00000004


	//----- nvinfo : EIATTR_FRAME_SIZE
	.align		4
.L_1:
        /*000c*/ 	.byte	0x04, 0x11
        /*000e*/ 	.short	(.L_3 - .L_2)
	.align		4
.L_2:
        /*0010*/ 	.word	index@(setValue_kernel)
        /*0014*/ 	.word	0x00000000


	//----- nvinfo : EIATTR_MIN_STACK_SIZE
	.align		4
.L_3:
        /*0018*/ 	.byte	0x04, 0x12
        /*001a*/ 	.short	(.L_5 - .L_4)
	.align		4
.L_4:
        /*001c*/ 	.word	index@(setValue_kernel)
        /*0020*/ 	.word	0x00000000
.L_5:


//--------------------- .nv.compat                --------------------------
	.section	.nv.compat,"",@"SHT_CUDA_COMPAT_INFO"
	.align	4
        /*0000*/ 	.byte	0x02, 0x09, 0x00, 0x00, 0x02, 0x02, 0x01, 0x00, 0x02, 0x05, 0x05, 0x00, 0x03, 0x07, 0x01, 0x01
        /*0010*/ 	.byte	0x02, 0x03, 0x00, 0x00, 0x02, 0x06, 0x01, 0x00, 0x04, 0x0b, 0x08, 0x00, 0x09, 0x00, 0x00, 0x00
        /*0020*/ 	.byte	0x00, 0x00, 0x00, 0x00


//--------------------- .nv.info.setValue_kernel  --------------------------
	.section	.nv.info.setValue_kernel,"",@"SHT_CUDA_INFO"
	.sectionflags	@""
	.align	4


	//----- nvinfo : EIATTR_CUDA_API_VERSION
	.align		4
        /*0000*/ 	.byte	0x04, 0x37
        /*0002*/ 	.short	(.L_7 - .L_6)
.L_6:
        /*0004*/ 	.word	0x00000082


	//----- nvinfo : EIATTR_SPARSE_MMA_MASK
	.align		4
.L_7:
        /*0008*/ 	.byte	0x03, 0x50
        /*000a*/ 	.short	0x0000


	//----- nvinfo : EIATTR_MAXREG_COUNT
	.align		4
        /*000c*/ 	.byte	0x03, 0x1b
        /*000e*/ 	.short	0x00ff


	//----- nvinfo : EIATTR_MERCURY_ISA_VERSION
	.align		4
        /*0010*/ 	.byte	0x03, 0x5f
        /*0012*/ 	.short	0x0101


	//----- nvinfo : EIATTR_VRC_CTA_INIT_COUNT
	.align		4
        /*0014*/ 	.byte	0x02, 0x4a
	.zero		1
	.zero		1


	//----- nvinfo : EIATTR_EXIT_INSTR_OFFSETS
	.align		4
        /*0018*/ 	.byte	0x04, 0x1c
        /*001a*/ 	.short	(.L_9 - .L_8)


	//   ....[0]....
.L_8:
        /*001c*/ 	.word	0x00000010


	//----- nvinfo : EIATTR_SW_WAR
	.align		4
.L_9:
        /*0020*/ 	.byte	0x04, 0x36
        /*0022*/ 	.short	(.L_11 - .L_10)
.L_10:
        /*0024*/ 	.word	0x00000008
.L_11:


//--------------------- .nv.callgraph             --------------------------
	.section	.nv.callgraph,"",@"SHT_CUDA_CALLGRAPH"
	.align	4
	.sectionentsize	8
	.align		4
        /*0000*/ 	.word	0x00000000
	.align		4
        /*0004*/ 	.word	0xffffffff
	.align		4
        /*0008*/ 	.word	0x00000000
	.align		4
        /*000c*/ 	.word	0xfffffffe
	.align		4
        /*0010*/ 	.word	0x00000000
	.align		4
        /*0014*/ 	.word	0xfffffffd
	.align		4
        /*0018*/ 	.word	0x00000000
	.align		4
        /*001c*/ 	.word	0xfffffffc


//--------------------- .text.setValue_kernel     --------------------------
	.section	.text.setValue_kernel,"ax",@progbits
	.align	128
.text.setValue_kernel:
        .type           setValue_kernel,@function
        .size           setValue_kernel,(.L_x_1 - setValue_kernel)
        .other          setValue_kernel,@"STO_CUDA_ENTRY STV_DEFAULT"
setValue_kernel:
[----:B------:R-:W-:Y:S01]  /*0000*/  LDC R1, c[0x0][0x37c] ;  /* 0x0000df00ff017b82 */ /* 0x000fe20000000800 */
[----:B------:R-:W-:Y:S05]  /*0010*/  EXIT ;  /* 0x000000000000794d */ /* 0x000fea0003800000 */
.L_x_0:
[----:B------:R-:W-:-:S00]  /*0020*/  BRA `(.L_x_0) ;  /* 0xfffffffc00fc7947 */ /* 0x000fc0000383ffff */
[----:B------:R-:W-:-:S00]  /*0030*/  NOP ;  /* 0x0000000000007918 */ /* 0x000fc00000000000 */
        /* <DEDUP_REMOVED lines=12> */
.L_x_1:


//--------------------- .nv.shared.reserved.0     --------------------------
	.section	.nv.shared.reserved.0,"aw",@nobits
	.weak		__nv_reservedSMEM_offset_0_alias
	.size		__nv_reservedSMEM_offset_0_alias, 0, 64
	.other		__nv_reservedSMEM_offset_0_alias,@"STO_CUDA_RESERVED_SHARED STV_DEFAULT"
__nv_reservedSMEM_offset_0_alias:
	.zero		0
	.zero		64


//--------------------- .nv.constant0.setValue_kernel --------------------------
	.section	.nv.constant0.setValue_kernel,"a",@progbits
	.sectionflags	@""
	.align	4
.nv.constant0.setValue_kernel:
	.zero		896


//--------------------- SYMBOLS --------------------------

	.type		.nv.reservedSmem.offset0,@object
	.size		.nv.reservedSmem.offset0,0x4
